	.headerflags	@"EF_CUDA_TEXMODE_UNIFIED EF_CUDA_64BIT_ADDRESS EF_CUDA_ACCELERATORS EF_CUDA_SM90 EF_CUDA_VIRTUAL_SM(EF_CUDA_SM90)"
	.elftype	@"ET_EXEC"


//--------------------- .nv.info                  --------------------------
	.section	.nv.info,"",@"SHT_CUDA_INFO"
	.align	4


	//----- nvinfo : EIATTR_REGCOUNT
	.align		4
        /*0000*/ 	.byte	0x04, 0x2f
        /*0002*/ 	.short	(.L_1 - .L_0)
	.align		4
.L_0:
        /*0004*/ 	.word	index@(triton_poi_fused__unsafe_index_convolution_2)
        /*0008*/ 	.word	0x00000020


	//----- nvinfo : EIATTR_MIN_STACK_SIZE
	.align		4
.L_1:
        /*000c*/ 	.byte	0x04, 0x12
        /*000e*/ 	.short	(.L_3 - .L_2)
	.align		4
.L_2:
        /*0010*/ 	.word	index@(triton_poi_fused__unsafe_index_convolution_2)
        /*0014*/ 	.word	0x00000000


	//----- nvinfo : EIATTR_FRAME_SIZE
	.align		4
.L_3:
        /*0018*/ 	.byte	0x04, 0x11
        /*001a*/ 	.short	(.L_5 - .L_4)
	.align		4
.L_4:
        /*001c*/ 	.word	index@(triton_poi_fused__unsafe_index_convolution_2)
        /*0020*/ 	.word	0x00000000


	//----- nvinfo : EIATTR_MIN_STACK_SIZE
	.align		4
.L_5:
        /*0024*/ 	.byte	0x04, 0x12
        /*0026*/ 	.short	(.L_7 - .L_6)
	.align		4
.L_6:
        /*0028*/ 	.word	index@(triton_poi_fused__unsafe_index_convolution_2)
        /*002c*/ 	.word	0x00000000
.L_7:


//--------------------- .nv.info.triton_poi_fused__unsafe_index_convolution_2 --------------------------
	.section	.nv.info.triton_poi_fused__unsafe_index_convolution_2,"",@"SHT_CUDA_INFO"
	.sectionflags	@""
	.align	4


	//----- nvinfo : EIATTR_CUDA_API_VERSION
	.align		4
        /*0000*/ 	.byte	0x04, 0x37
        /*0002*/ 	.short	(.L_9 - .L_8)
.L_8:
        /*0004*/ 	.word	0x0000007c


	//----- nvinfo : EIATTR_KPARAM_INFO
	.align		4
.L_9:
        /*0008*/ 	.byte	0x04, 0x17
        /*000a*/ 	.short	(.L_11 - .L_10)
.L_10:
        /*000c*/ 	.word	0x00000000
        /*0010*/ 	.short	0x0005
        /*0012*/ 	.short	0x0028
        /*0014*/ 	.byte	0x00, 0xf0, 0x11, 0x00


	//----- nvinfo : EIATTR_KPARAM_INFO
	.align		4
.L_11:
        /*0018*/ 	.byte	0x04, 0x17
        /*001a*/ 	.short	(.L_13 - .L_12)
.L_12:
        /*001c*/ 	.word	0x00000000
        /*0020*/ 	.short	0x0004
        /*0022*/ 	.short	0x0020
        /*0024*/ 	.byte	0x00, 0xf4, 0x21, 0x00


	//----- nvinfo : EIATTR_KPARAM_INFO
	.align		4
.L_13:
        /*0028*/ 	.byte	0x04, 0x17
        /*002a*/ 	.short	(.L_15 - .L_14)
.L_14:
        /*002c*/ 	.word	0x00000000
        /*0030*/ 	.short	0x0003
        /*0032*/ 	.short	0x0018
        /*0034*/ 	.byte	0x00, 0xf4, 0x21, 0x00


	//----- nvinfo : EIATTR_KPARAM_INFO
	.align		4
.L_15:
        /*0038*/ 	.byte	0x04, 0x17
        /*003a*/ 	.short	(.L_17 - .L_16)
.L_16:
        /*003c*/ 	.word	0x00000000
        /*0040*/ 	.short	0x0002
        /*0042*/ 	.short	0x0010
        /*0044*/ 	.byte	0x00, 0xf4, 0x21, 0x00


	//----- nvinfo : EIATTR_KPARAM_INFO
	.align		4
.L_17:
        /*0048*/ 	.byte	0x04, 0x17
        /*004a*/ 	.short	(.L_19 - .L_18)
.L_18:
        /*004c*/ 	.word	0x00000000
        /*0050*/ 	.short	0x0001
        /*0052*/ 	.short	0x0008
        /*0054*/ 	.byte	0x00, 0xf4, 0x21, 0x00


	//----- nvinfo : EIATTR_KPARAM_INFO
	.align		4
.L_19:
        /*0058*/ 	.byte	0x04, 0x17
        /*005a*/ 	.short	(.L_21 - .L_20)
.L_20:
        /*005c*/ 	.word	0x00000000
        /*0060*/ 	.short	0x0000
        /*0062*/ 	.short	0x0000
        /*0064*/ 	.byte	0x00, 0xf4, 0x21, 0x00


	//----- nvinfo : EIATTR_SPARSE_MMA_MASK
	.align		4
.L_21:
        /*0068*/ 	.byte	0x03, 0x50
        /*006a*/ 	.short	0x0000


	//----- nvinfo : EIATTR_MAXREG_COUNT
	.align		4
        /*006c*/ 	.byte	0x03, 0x1b
        /*006e*/ 	.short	0x00ff


	//----- nvinfo : EIATTR_EXIT_INSTR_OFFSETS
	.align		4
        /*0070*/ 	.byte	0x04, 0x1c
        /*0072*/ 	.short	(.L_23 - .L_22)


	//   ....[0]....
.L_22:
        /*0074*/ 	.word	0x000011a0


	//----- nvinfo : EIATTR_REQNTID
	.align		4
.L_23:
        /*0078*/ 	.byte	0x04, 0x10
        /*007a*/ 	.short	(.L_25 - .L_24)
.L_24:
        /*007c*/ 	.word	0x00000080
        /*0080*/ 	.word	0x00000001
        /*0084*/ 	.word	0x00000001


	//----- nvinfo : EIATTR_CBANK_PARAM_SIZE
	.align		4
.L_25:
        /*0088*/ 	.byte	0x03, 0x19
        /*008a*/ 	.short	0x002c


	//----- nvinfo : EIATTR_PARAM_CBANK
	.align		4
        /*008c*/ 	.byte	0x04, 0x0a
        /*008e*/ 	.short	(.L_27 - .L_26)
	.align		4
.L_26:
        /*0090*/ 	.word	index@(.nv.constant0.triton_poi_fused__unsafe_index_convolution_2)
        /*0094*/ 	.short	0x0210
        /*0096*/ 	.short	0x002c


	//----- nvinfo : EIATTR_SW_WAR
	.align		4
.L_27:
        /*0098*/ 	.byte	0x04, 0x36
        /*009a*/ 	.short	(.L_29 - .L_28)
.L_28:
        /*009c*/ 	.word	0x00000008
.L_29:


//--------------------- .nv.callgraph             --------------------------
	.section	.nv.callgraph,"",@"SHT_CUDA_CALLGRAPH"
	.align	4
	.sectionentsize	8
	.align		4
        /*0000*/ 	.word	0x00000000
	.align		4
        /*0004*/ 	.word	0xffffffff
	.align		4
        /*0008*/ 	.word	0x00000000
	.align		4
        /*000c*/ 	.word	0xfffffffe
	.align		4
        /*0010*/ 	.word	0x00000000
	.align		4
        /*0014*/ 	.word	0xfffffffd
	.align		4
        /*0018*/ 	.word	0x00000000
	.align		4
        /*001c*/ 	.word	0xfffffffc


//--------------------- .text.triton_poi_fused__unsafe_index_convolution_2 --------------------------
	.section	.text.triton_poi_fused__unsafe_index_convolution_2,"ax",@progbits
	.align	128
        .global         triton_poi_fused__unsafe_index_convolution_2
        .type           triton_poi_fused__unsafe_index_convolution_2,@function
        .size           triton_poi_fused__unsafe_index_convolution_2,(.L_x_1 - triton_poi_fused__unsafe_index_convolution_2)
        .other          triton_poi_fused__unsafe_index_convolution_2,@"STO_CUDA_ENTRY STV_DEFAULT"
triton_poi_fused__unsafe_index_convolution_2:
.text.triton_poi_fused__unsafe_index_convolution_2:
[----:B------:R-:W-:Y:S01]  /*0000*/  LDC R1, c[0x0][0x28] ;  /* 0x00000a00ff017b82 */ /* 0x000fe20000000800 */
[----:B------:R-:W1:Y:S07]  /*0010*/  S2R R0, SR_TID.X ;  /* 0x0000000000007919 */ /* 0x000e6e0000002100 */
[----:B------:R-:W2:Y:S01]  /*0020*/  LDC.64 R12, c[0x0][0x210] ;  /* 0x00008400ff0c7b82 */ /* 0x000ea20000000a00 */
[----:B------:R-:W-:Y:S01]  /*0030*/  IMAD.MOV.U32 R18, RZ, RZ, RZ ;  /* 0x000000ffff127224 */ /* 0x000fe200078e00ff */
[----:B------:R-:W-:Y:S01]  /*0040*/  ULDC.64 UR4, c[0x0][0x208] ;  /* 0x0000820000047ab9 */ /* 0x000fe20000000a00 */
[----:B------:R-:W3:Y:S01]  /*0050*/  S2R R19, SR_CTAID.X ;  /* 0x0000000000137919 */ /* 0x000ee20000002500 */
[----:B------:R-:W-:Y:S01]  /*0060*/  IMAD.MOV.U32 R8, RZ, RZ, RZ ;  /* 0x000000ffff087224 */ /* 0x000fe200078e00ff */
[----:B------:R-:W-:Y:S01]  /*0070*/  ULDC.64 UR6, c[0x0][0x218] ;  /* 0x0000860000067ab9 */ /* 0x000fe20000000a00 */
[----:B-1----:R-:W-:-:S05]  /*0080*/  IMAD.SHL.U32 R0, R0, 0x4, RZ ;  /* 0x0000000400007824 */ /* 0x002fca00078e00ff */
[----:B------:R-:W-:-:S05]  /*0090*/  LOP3.LUT R0, R0, 0x1fc, RZ, 0xc0, !PT ;  /* 0x000001fc00007812 */ /* 0x000fca00078ec0ff */
[----:B---3--:R-:W-:-:S04]  /*00a0*/  IMAD R19, R19, 0x400, R0 ;  /* 0x0000040013137824 */ /* 0x008fc800078e0200 */
[----:B------:R-:W-:-:S04]  /*00b0*/  IMAD.HI R2, R19, -0x7bdef7bd, R18 ;  /* 0x8421084313027827 */ /* 0x000fc800078e0212 */
[----:B------:R-:W-:Y:S01]  /*00c0*/  VIADD R9, R19, 0x2 ;  /* 0x0000000213097836 */ /* 0x000fe20000000000 */
[----:B------:R-:W-:-:S04]  /*00d0*/  SHF.R.U32.HI R3, RZ, 0x1f, R2 ;  /* 0x0000001fff037819 */ /* 0x000fc80000011602 */
[----:B------:R-:W-:Y:S01]  /*00e0*/  LEA.HI.SX32 R3, R2, R3, 0x19 ;  /* 0x0000000302037211 */ /* 0x000fe200078fcaff */
[----:B------:R-:W-:-:S04]  /*00f0*/  IMAD.MOV.U32 R2, RZ, RZ, RZ ;  /* 0x000000ffff027224 */ /* 0x000fc800078e00ff */
[----:B------:R-:W-:-:S04]  /*0100*/  IMAD.HI R0, R3, -0x7bdef7bd, R2 ;  /* 0x8421084303007827 */ /* 0x000fc800078e0202 */
[----:B------:R-:W-:Y:S01]  /*0110*/  IMAD R5, R3, -0xf8, R19 ;  /* 0xffffff0803057824 */ /* 0x000fe200078e0213 */
[----:B------:R-:W-:-:S03]  /*0120*/  SHF.R.U32.HI R7, RZ, 0x1f, R0 ;  /* 0x0000001fff077819 */ /* 0x000fc60000011600 */
[----:B--2---:R-:W-:Y:S01]  /*0130*/  IMAD.WIDE R4, R5, 0x8, R12 ;  /* 0x0000000805047825 */ /* 0x004fe200078e020c */
[----:B------:R-:W-:-:S05]  /*0140*/  LEA.HI.SX32 R2, R0, R7, 0x19 ;  /* 0x0000000700027211 */ /* 0x000fca00078fcaff */
[----:B------:R-:W2:Y:S01]  /*0150*/  LDG.E.EL.128 R4, desc[UR4][R4.64] ;  /* 0x0000000404047981 */ /* 0x000ea2000c2e1d00 */
[----:B------:R-:W-:-:S04]  /*0160*/  IMAD.HI R0, R9, -0x7bdef7bd, R8 ;  /* 0x8421084309007827 */ /* 0x000fc800078e0208 */
[----:B------:R-:W-:Y:S01]  /*0170*/  IMAD R3, R2, -0xf8, R3 ;  /* 0xffffff0802037824 */ /* 0x000fe200078e0203 */
[----:B------:R-:W-:-:S03]  /*0180*/  SHF.R.U32.HI R11, RZ, 0x1f, R0 ;  /* 0x0000001fff0b7819 */ /* 0x000fc60000011600 */
[----:B------:R-:W-:Y:S01]  /*0190*/  IMAD.WIDE R2, R3, 0x8, R12 ;  /* 0x0000000803027825 */ /* 0x000fe200078e020c */
[----:B------:R-:W-:-:S05]  /*01a0*/  LEA.HI.SX32 R11, R0, R11, 0x19 ;  /* 0x0000000b000b7211 */ /* 0x000fca00078fcaff */
[----:B------:R-:W3:Y:S01]  /*01b0*/  LDG.E.EL.64 R2, desc[UR4][R2.64] ;  /* 0x0000000402027981 */ /* 0x000ee2000c2e1b00 */
[----:B------:R-:W-:-:S04]  /*01c0*/  IMAD R9, R11, -0xf8, R9 ;  /* 0xffffff080b097824 */ /* 0x000fc800078e0209 */
[----:B------:R-:W-:-:S06]  /*01d0*/  IMAD.WIDE R8, R9, 0x8, R12 ;  /* 0x0000000809087825 */ /* 0x000fcc00078e020c */
[----:B------:R-:W4:Y:S01]  /*01e0*/  LDG.E.EL.128 R8, desc[UR4][R8.64] ;  /* 0x0000000408087981 */ /* 0x000f22000c2e1d00 */
[----:B------:R-:W-:Y:S02]  /*01f0*/  VIADD R21, R19, 0x200 ;  /* 0x0000020013157836 */ /* 0x000fe40000000000 */
[----:B------:R-:W-:-:S04]  /*0200*/  IMAD.MOV.U32 R20, RZ, RZ, RZ ;  /* 0x000000ffff147224 */ /* 0x000fc800078e00ff */
[----:B------:R-:W-:-:S04]  /*0210*/  IMAD.HI R14, R21, -0x7bdef7bd, R20 ;  /* 0x84210843150e7827 */ /* 0x000fc800078e0214 */
[----:B------:R-:W-:Y:S02]  /*0220*/  VIADD R27, R19, 0x202 ;  /* 0x00000202131b7836 */ /* 0x000fe40000000000 */
[----:B------:R-:W-:Y:S01]  /*0230*/  IMAD.MOV.U32 R26, RZ, RZ, RZ ;  /* 0x000000ffff1a7224 */ /* 0x000fe200078e00ff */
[----:B--2---:R-:W-:Y:S01]  /*0240*/  IADD3 RZ, P1, R4, 0x7c, RZ ;  /* 0x0000007c04ff7810 */ /* 0x004fe20007f3e0ff */
[----:B------:R-:W-:Y:S01]  /*0250*/  VIADD R17, R4, 0x7c ;  /* 0x0000007c04117836 */ /* 0x000fe20000000000 */
[C---:B------:R-:W-:Y:S02]  /*0260*/  ISETP.GE.AND P0, PT, R5.reuse, RZ, PT ;  /* 0x000000ff0500720c */ /* 0x040fe40003f06270 */
[----:B------:R-:W-:Y:S01]  /*0270*/  ISETP.GE.AND P2, PT, R5, RZ, PT ;  /* 0x000000ff0500720c */ /* 0x000fe20003f46270 */
[----:B------:R-:W-:Y:S01]  /*0280*/  IMAD.X R15, RZ, RZ, R5, P1 ;  /* 0x000000ffff0f7224 */ /* 0x000fe200008e0605 */
[----:B------:R-:W-:Y:S02]  /*0290*/  ISETP.GE.AND P1, PT, R7, RZ, PT ;  /* 0x000000ff0700720c */ /* 0x000fe40003f26270 */
[----:B------:R-:W-:-:S02]  /*02a0*/  SEL R0, R17, R4, !P2 ;  /* 0x0000000411007207 */ /* 0x000fc40005000000 */
[----:B------:R-:W-:Y:S02]  /*02b0*/  SEL R5, R15, R5, !P0 ;  /* 0x000000050f057207 */ /* 0x000fe40004000000 */
[----:B------:R-:W-:Y:S02]  /*02c0*/  IADD3 R15, P0, R6, 0x7c, RZ ;  /* 0x0000007c060f7810 */ /* 0x000fe40007f1e0ff */
[----:B---3--:R-:W-:-:S03]  /*02d0*/  IADD3 R23, P2, R2, 0x7c, RZ ;  /* 0x0000007c02177810 */ /* 0x008fc60007f5e0ff */
[----:B------:R-:W-:Y:S01]  /*02e0*/  IMAD.X R17, RZ, RZ, R7, P0 ;  /* 0x000000ffff117224 */ /* 0x000fe200000e0607 */
[----:B------:R-:W-:Y:S02]  /*02f0*/  ISETP.GE.AND P0, PT, R3, RZ, PT ;  /* 0x000000ff0300720c */ /* 0x000fe40003f06270 */
[----:B------:R-:W-:Y:S01]  /*0300*/  SEL R4, R15, R6, !P1 ;  /* 0x000000060f047207 */ /* 0x000fe20004800000 */
[----:B------:R-:W-:Y:S01]  /*0310*/  IMAD.X R25, RZ, RZ, R3, P2 ;  /* 0x000000ffff197224 */ /* 0x000fe200010e0603 */
[----:B------:R-:W-:Y:S02]  /*0320*/  SEL R15, R17, R7, !P1 ;  /* 0x00000007110f7207 */ /* 0x000fe40004800000 */
[----:B------:R-:W-:Y:S02]  /*0330*/  LEA R6, P1, R0, UR6, 0x3 ;  /* 0x0000000600067c11 */ /* 0x000fe4000f8218ff */
[----:B------:R-:W-:Y:S02]  /*0340*/  SEL R16, R23, R2, !P0 ;  /* 0x0000000217107207 */ /* 0x000fe40004000000 */
[----:B------:R-:W-:-:S02]  /*0350*/  LEA R22, P2, R4, UR6, 0x3 ;  /* 0x0000000604167c11 */ /* 0x000fc4000f8418ff */
[----:B------:R-:W-:Y:S02]  /*0360*/  LEA.HI.X R7, R0, UR7, R5, 0x3, P1 ;  /* 0x0000000700077c11 */ /* 0x000fe400088f1c05 */
[----:B------:R-:W-:Y:S02]  /*0370*/  SEL R3, R25, R3, !P0 ;  /* 0x0000000319037207 */ /* 0x000fe40004000000 */
[----:B------:R-:W-:Y:S02]  /*0380*/  LEA R2, P0, R16, UR6, 0x3 ;  /* 0x0000000610027c11 */ /* 0x000fe4000f8018ff */
[----:B------:R-:W-:Y:S01]  /*0390*/  LEA.HI.X R23, R4, UR7, R15, 0x3, P2 ;  /* 0x0000000704177c11 */ /* 0x000fe200090f1c0f */
[----:B------:R-:W2:Y:S01]  /*03a0*/  LDG.E.EL.64 R6, desc[UR4][R6.64] ;  /* 0x0000000406067981 */ /* 0x000ea2000c2e1b00 */
[----:B----4-:R-:W-:Y:S02]  /*03b0*/  IADD3 R5, P2, R8, 0x7c, RZ ;  /* 0x0000007c08057810 */ /* 0x010fe40007f5e0ff */
[----:B------:R-:W-:-:S02]  /*03c0*/  LEA.HI.X R3, R16, UR7, R3, 0x3, P0 ;  /* 0x0000000710037c11 */ /* 0x000fc400080f1c03 */
[----:B------:R-:W-:Y:S01]  /*03d0*/  ISETP.GE.AND P1, PT, R9, RZ, PT ;  /* 0x000000ff0900720c */ /* 0x000fe20003f26270 */
[----:B------:R-:W-:Y:S01]  /*03e0*/  IMAD.X R17, RZ, RZ, R9, P2 ;  /* 0x000000ffff117224 */ /* 0x000fe200010e0609 */
[----:B------:R-:W-:Y:S01]  /*03f0*/  IADD3 R15, P3, R10, 0x7c, RZ ;  /* 0x0000007c0a0f7810 */ /* 0x000fe20007f7e0ff */
[----:B------:R-:W3:Y:S01]  /*0400*/  LDG.E.EL.64 R22, desc[UR4][R22.64] ;  /* 0x0000000416167981 */ /* 0x000ee2000c2e1b00 */
[----:B------:R-:W-:Y:S02]  /*0410*/  SEL R5, R5, R8, !P1 ;  /* 0x0000000805057207 */ /* 0x000fe40004800000 */
[----:B------:R-:W-:Y:S01]  /*0420*/  ISETP.GE.AND P0, PT, R11, RZ, PT ;  /* 0x000000ff0b00720c */ /* 0x000fe20003f06270 */
[----:B------:R-:W4:Y:S01]  /*0430*/  LDG.E.EL.64 R2, desc[UR4][R2.64] ;  /* 0x0000000402027981 */ /* 0x000f22000c2e1b00 */
[----:B------:R-:W-:Y:S01]  /*0440*/  SEL R8, R17, R9, !P1 ;  /* 0x0000000911087207 */ /* 0x000fe20004800000 */
[----:B------:R-:W-:Y:S01]  /*0450*/  IMAD.X R9, RZ, RZ, R11, P3 ;  /* 0x000000ffff097224 */ /* 0x000fe200018e060b */
[----:B------:R-:W-:-:S02]  /*0460*/  LEA R4, P1, R5, UR6, 0x3 ;  /* 0x0000000605047c11 */ /* 0x000fc4000f8218ff */
[----:B------:R-:W-:Y:S02]  /*0470*/  SEL R0, R15, R10, !P0 ;  /* 0x0000000a0f007207 */ /* 0x000fe40004000000 */
[----:B------:R-:W-:Y:S02]  /*0480*/  SHF.R.U32.HI R15, RZ, 0x1f, R14 ;  /* 0x0000001fff0f7819 */ /* 0x000fe4000001160e */
[----:B------:R-:W-:Y:S02]  /*0490*/  LEA.HI.X R5, R5, UR7, R8, 0x3, P1 ;  /* 0x0000000705057c11 */ /* 0x000fe400088f1c08 */
[----:B------:R-:W-:Y:S02]  /*04a0*/  SEL R11, R9, R11, !P0 ;  /* 0x0000000b090b7207 */ /* 0x000fe40004000000 */
[----:B------:R-:W-:Y:S02]  /*04b0*/  LEA R24, P0, R0, UR6, 0x3 ;  /* 0x0000000600187c11 */ /* 0x000fe4000f8018ff */
[----:B------:R-:W-:Y:S01]  /*04c0*/  LEA.HI.SX32 R15, R14, R15, 0x19 ;  /* 0x0000000f0e0f7211 */ /* 0x000fe200078fcaff */
[----:B------:R-:W5:Y:S01]  /*04d0*/  LDG.E.EL.64 R4, desc[UR4][R4.64] ;  /* 0x0000000404047981 */ /* 0x000f62000c2e1b00 */
[----:B------:R-:W-:Y:S01]  /*04e0*/  LEA.HI.X R25, R0, UR7, R11, 0x3, P0 ;  /* 0x0000000700197c11 */ /* 0x000fe200080f1c0b */
[----:B------:R-:W-:-:S02]  /*04f0*/  IMAD.MOV.U32 R14, RZ, RZ, RZ ;  /* 0x000000ffff0e7224 */ /* 0x000fc400078e00ff */
[C---:B------:R-:W-:Y:S02]  /*0500*/  IMAD R9, R15.reuse, -0xf8, R21 ;  /* 0xffffff080f097824 */ /* 0x040fe400078e0215 */
[----:B------:R-:W-:Y:S01]  /*0510*/  IMAD.HI R0, R15, -0x7bdef7bd, R14 ;  /* 0x842108430f007827 */ /* 0x000fe200078e020e */
[----:B------:R-:W5:Y:S03]  /*0520*/  LDG.E.EL.64 R24, desc[UR4][R24.64] ;  /* 0x0000000418187981 */ /* 0x000f66000c2e1b00 */
[----:B------:R-:W-:Y:S01]  /*0530*/  IMAD.WIDE R8, R9, 0x8, R12 ;  /* 0x0000000809087825 */ /* 0x000fe200078e020c */
[----:B------:R-:W-:-:S05]  /*0540*/  SHF.R.U32.HI R17, RZ, 0x1f, R0 ;  /* 0x0000001fff117819 */ /* 0x000fca0000011600 */
[----:B------:R-:W5:Y:S01]  /*0550*/  LDG.E.EL.128 R8, desc[UR4][R8.64] ;  /* 0x0000000408087981 */ /* 0x000f62000c2e1d00 */
[----:B------:R-:W-:Y:S01]  /*0560*/  LEA.HI.SX32 R17, R0, R17, 0x19 ;  /* 0x0000001100117211 */ /* 0x000fe200078fcaff */
[----:B------:R-:W-:-:S04]  /*0570*/  IMAD.HI R0, R27, -0x7bdef7bd, R26 ;  /* 0x842108431b007827 */ /* 0x000fc800078e021a */
[----:B------:R-:W-:Y:S01]  /*0580*/  IMAD R17, R17, -0xf8, R15 ;  /* 0xffffff0811117824 */ /* 0x000fe200078e020f */
[----:B------:R-:W-:-:S03]  /*0590*/  SHF.R.U32.HI R15, RZ, 0x1f, R0 ;  /* 0x0000001fff0f7819 */ /* 0x000fc60000011600 */
[----:B------:R-:W-:Y:S01]  /*05a0*/  IMAD.WIDE R16, R17, 0x8, R12 ;  /* 0x0000000811107825 */ /* 0x000fe200078e020c */
[----:B------:R-:W-:-:S05]  /*05b0*/  LEA.HI.SX32 R15, R0, R15, 0x19 ;  /* 0x0000000f000f7211 */ /* 0x000fca00078fcaff */
[----:B------:R-:W5:Y:S01]  /*05c0*/  LDG.E.EL.64 R16, desc[UR4][R16.64] ;  /* 0x0000000410107981 */ /* 0x000f62000c2e1b00 */
[----:B------:R-:W-:-:S04]  /*05d0*/  IMAD R15, R15, -0xf8, R27 ;  /* 0xffffff080f0f7824 */ /* 0x000fc800078e021b */
[----:B------:R-:W-:-:S06]  /*05e0*/  IMAD.WIDE R12, R15, 0x8, R12 ;  /* 0x000000080f0c7825 */ /* 0x000fcc00078e020c */
[----:B------:R-:W5:Y:S01]  /*05f0*/  LDG.E.EL.128 R12, desc[UR4][R12.64] ;  /* 0x000000040c0c7981 */ /* 0x000f62000c2e1d00 */
[----:B--2---:R-:W-:Y:S02]  /*0600*/  IADD3 RZ, P1, R6, 0x3e, RZ ;  /* 0x0000003e06ff7810 */ /* 0x004fe40007f3e0ff */
[----:B------:R-:W-:-:S03]  /*0610*/  ISETP.GE.AND P0, PT, R7, RZ, PT ;  /* 0x000000ff0700720c */ /* 0x000fc60003f06270 */
[----:B------:R-:W-:Y:S01]  /*0620*/  IMAD.X R27, RZ, RZ, R7, P1 ;  /* 0x000000ffff1b7224 */ /* 0x000fe200008e0607 */
[----:B------:R-:W-:Y:S02]  /*0630*/  ISETP.GE.AND P2, PT, R7, RZ, PT ;  /* 0x000000ff0700720c */ /* 0x000fe40003f46270 */
[----:B----4-:R-:W-:Y:S02]  /*0640*/  IADD3 R29, P1, R2, 0x3e, RZ ;  /* 0x0000003e021d7810 */ /* 0x010fe40007f3e0ff */
[----:B------:R-:W-:Y:S02]  /*0650*/  SEL R20, R27, R7, !P0 ;  /* 0x000000071b147207 */ /* 0x000fe40004000000 */
[----:B------:R-:W-:Y:S01]  /*0660*/  ISETP.GE.AND P0, PT, R3, RZ, PT ;  /* 0x000000ff0300720c */ /* 0x000fe20003f06270 */
[----:B------:R-:W-:Y:S01]  /*0670*/  IMAD.X R7, RZ, RZ, R3, P1 ;  /* 0x000000ffff077224 */ /* 0x000fe200008e0603 */
[----:B---3--:R-:W-:Y:S02]  /*0680*/  IADD3 R27, P1, R22, 0x3e, RZ ;  /* 0x0000003e161b7810 */ /* 0x008fe40007f3e0ff */
[----:B------:R-:W-:-:S02]  /*0690*/  SEL R18, R29, R2, !P0 ;  /* 0x000000021d127207 */ /* 0x000fc40004000000 */
[----:B------:R-:W-:Y:S01]  /*06a0*/  SEL R7, R7, R3, !P0 ;  /* 0x0000000307077207 */ /* 0x000fe20004000000 */
[----:B------:R-:W-:Y:S01]  /*06b0*/  IMAD.X R2, RZ, RZ, R23, P1 ;  /* 0x000000ffff027224 */ /* 0x000fe200008e0617 */
[----:B------:R-:W-:Y:S02]  /*06c0*/  ISETP.GE.AND P0, PT, R23, RZ, PT ;  /* 0x000000ff1700720c */ /* 0x000fe40003f06270 */
[----:B-----5:R-:W-:Y:S02]  /*06d0*/  IADD3 R29, P1, R4, 0x3e, RZ ;  /* 0x0000003e041d7810 */ /* 0x020fe40007f3e0ff */
[----:B------:R-:W-:Y:S02]  /*06e0*/  SEL R2, R2, R23, !P0 ;  /* 0x0000001702027207 */ /* 0x000fe40004000000 */
[----:B------:R-:W-:Y:S01]  /*06f0*/  SEL R3, R27, R22, !P0 ;  /* 0x000000161b037207 */ /* 0x000fe20004000000 */
[----:B------:R-:W-:Y:S01]  /*0700*/  IMAD.X R23, RZ, RZ, R5, P1 ;  /* 0x000000ffff177224 */ /* 0x000fe200008e0605 */
[----:B------:R-:W-:-:S02]  /*0710*/  ISETP.GE.AND P0, PT, R5, RZ, PT ;  /* 0x000000ff0500720c */ /* 0x000fc40003f06270 */
[----:B------:R-:W-:Y:S02]  /*0720*/  IADD3 R27, P1, R24, 0x3e, RZ ;  /* 0x0000003e181b7810 */ /* 0x000fe40007f3e0ff */
[----:B------:R-:W-:Y:S02]  /*0730*/  SEL R23, R23, R5, !P0 ;  /* 0x0000000517177207 */ /* 0x000fe40004000000 */
[----:B------:R-:W-:Y:S01]  /*0740*/  SEL R4, R29, R4, !P0 ;  /* 0x000000041d047207 */ /* 0x000fe20004000000 */
[----:B------:R-:W-:Y:S01]  /*0750*/  IMAD.X R5, RZ, RZ, R25, P1 ;  /* 0x000000ffff057224 */ /* 0x000fe200008e0619 */
[----:B------:R-:W-:Y:S02]  /*0760*/  ISETP.GE.AND P0, PT, R25, RZ, PT ;  /* 0x000000ff1900720c */ /* 0x000fe40003f06270 */
[----:B------:R-:W-:Y:S01]  /*0770*/  IADD3 R29, P1, R8, 0x7c, RZ ;  /* 0x0000007c081d7810 */ /* 0x000fe20007f3e0ff */
[----:B------:R-:W-:Y:S01]  /*0780*/  VIADD R0, R6, 0x3e ;  /* 0x0000003e06007836 */ /* 0x000fe20000000000 */
[----:B------:R-:W-:-:S02]  /*0790*/  SEL R22, R27, R24, !P0 ;  /* 0x000000181b167207 */ /* 0x000fc40004000000 */
[----:B------:R-:W-:Y:S01]  /*07a0*/  SEL R5, R5, R25, !P0 ;  /* 0x0000001905057207 */ /* 0x000fe20004000000 */
[----:B------:R-:W-:Y:S01]  /*07b0*/  IMAD.X R27, RZ, RZ, R9, P1 ;  /* 0x000000ffff1b7224 */ /* 0x000fe200008e0609 */
[----:B------:R-:W-:Y:S02]  /*07c0*/  ISETP.GE.AND P0, PT, R9, RZ, PT ;  /* 0x000000ff0900720c */ /* 0x000fe40003f06270 */
[----:B------:R-:W-:Y:S02]  /*07d0*/  IADD3 R25, P1, R10, 0x7c, RZ ;  /* 0x0000007c0a197810 */ /* 0x000fe40007f3e0ff */
[----:B------:R-:W-:Y:S02]  /*07e0*/  SEL R6, R0, R6, !P2 ;  /* 0x0000000600067207 */ /* 0x000fe40005000000 */
[----:B------:R-:W-:Y:S02]  /*07f0*/  SEL R0, R29, R8, !P0 ;  /* 0x000000081d007207 */ /* 0x000fe40004000000 */
[----:B------:R-:W-:Y:S01]  /*0800*/  SEL R24, R27, R9, !P0 ;  /* 0x000000091b187207 */ /* 0x000fe20004000000 */
[----:B------:R-:W-:Y:S01]  /*0810*/  IMAD.X R9, RZ, RZ, R11, P1 ;  /* 0x000000ffff097224 */ /* 0x000fe200008e060b */
[----:B------:R-:W-:-:S04]  /*0820*/  ISETP.GE.AND P0, PT, R11, RZ, PT ;  /* 0x000000ff0b00720c */ /* 0x000fc80003f06270 */
[----:B------:R-:W-:Y:S02]  /*0830*/  SEL R10, R25, R10, !P0 ;  /* 0x0000000a190a7207 */ /* 0x000fe40004000000 */
[----:B------:R-:W-:Y:S02]  /*0840*/  SEL R25, R9, R11, !P0 ;  /* 0x0000000b09197207 */ /* 0x000fe40004000000 */
[----:B------:R-:W-:Y:S02]  /*0850*/  IADD3 R11, P1, R16, 0x7c, RZ ;  /* 0x0000007c100b7810 */ /* 0x000fe40007f3e0ff */
[----:B------:R-:W-:Y:S01]  /*0860*/  ISETP.GE.AND P0, PT, R17, RZ, PT ;  /* 0x000000ff1100720c */ /* 0x000fe20003f06270 */
[----:B------:R-:W-:Y:S02]  /*0870*/  VIADD R9, R19, 0x200 ;  /* 0x0000020013097836 */ /* 0x000fe40000000000 */
[----:B------:R-:W-:Y:S02]  /*0880*/  IMAD.X R27, RZ, RZ, R17, P1 ;  /* 0x000000ffff1b7224 */ /* 0x000fe400008e0611 */
[----:B------:R-:W-:Y:S01]  /*0890*/  IMAD.MOV.U32 R8, RZ, RZ, RZ ;  /* 0x000000ffff087224 */ /* 0x000fe200078e00ff */
[----:B------:R-:W-:-:S02]  /*08a0*/  SEL R11, R11, R16, !P0 ;  /* 0x000000100b0b7207 */ /* 0x000fc40004000000 */
[----:B------:R-:W-:Y:S01]  /*08b0*/  SEL R16, R27, R17, !P0 ;  /* 0x000000111b107207 */ /* 0x000fe20004000000 */
[----:B------:R-:W-:Y:S01]  /*08c0*/  IMAD.HI R17, R9, -0x779bd671, R8 ;  /* 0x8864298f09117827 */ /* 0x000fe200078e0208 */
[----:B------:R-:W-:Y:S02]  /*08d0*/  IADD3 R9, P1, R12, 0x7c, RZ ;  /* 0x0000007c0c097810 */ /* 0x000fe40007f3e0ff */
[----:B------:R-:W-:-:S03]  /*08e0*/  ISETP.GE.AND P0, PT, R13, RZ, PT ;  /* 0x000000ff0d00720c */ /* 0x000fc60003f06270 */
[----:B------:R-:W-:Y:S01]  /*08f0*/  IMAD.X R27, RZ, RZ, R13, P1 ;  /* 0x000000ffff1b7224 */ /* 0x000fe200008e060d */
[----:B------:R-:W-:Y:S02]  /*0900*/  SEL R12, R9, R12, !P0 ;  /* 0x0000000c090c7207 */ /* 0x000fe40004000000 */
[----:B------:R-:W-:Y:S02]  /*0910*/  IADD3 R9, P1, R14, 0x7c, RZ ;  /* 0x0000007c0e097810 */ /* 0x000fe40007f3e0ff */
[----:B------:R-:W-:Y:S02]  /*0920*/  SEL R13, R27, R13, !P0 ;  /* 0x0000000d1b0d7207 */ /* 0x000fe40004000000 */
[----:B------:R-:W-:Y:S01]  /*0930*/  ISETP.GE.AND P0, PT, R15, RZ, PT ;  /* 0x000000ff0f00720c */ /* 0x000fe20003f06270 */
[----:B------:R-:W-:-:S03]  /*0940*/  IMAD.X R27, RZ, RZ, R15, P1 ;  /* 0x000000ffff1b7224 */ /* 0x000fc600008e060f */
[----:B------:R-:W-:Y:S02]  /*0950*/  SEL R14, R9, R14, !P0 ;  /* 0x0000000e090e7207 */ /* 0x000fe40004000000 */
[----:B------:R-:W-:Y:S02]  /*0960*/  SEL R15, R27, R15, !P0 ;  /* 0x0000000f1b0f7207 */ /* 0x000fe40004000000 */
[----:B------:R-:W-:-:S04]  /*0970*/  LEA R8, P0, R0, UR6, 0x3 ;  /* 0x0000000600087c11 */ /* 0x000fc8000f8018ff */
[----:B------:R-:W-:Y:S02]  /*0980*/  LEA.HI.X R9, R0, UR7, R24, 0x3, P0 ;  /* 0x0000000700097c11 */ /* 0x000fe400080f1c18 */
[----:B------:R-:W-:-:S04]  /*0990*/  LEA R26, P0, R11, UR6, 0x3 ;  /* 0x000000060b1a7c11 */ /* 0x000fc8000f8018ff */
[----:B------:R-:W-:Y:S01]  /*09a0*/  LEA.HI.X R27, R11, UR7, R16, 0x3, P0 ;  /* 0x000000070b1b7c11 */ /* 0x000fe200080f1c10 */
[----:B------:R-:W2:Y:S01]  /*09b0*/  LDG.E.EL.64 R8, desc[UR4][R8.64] ;  /* 0x0000000408087981 */ /* 0x000ea2000c2e1b00 */
[----:B------:R-:W-:-:S04]  /*09c0*/  LEA R24, P0, R10, UR6, 0x3 ;  /* 0x000000060a187c11 */ /* 0x000fc8000f8018ff */
[----:B------:R-:W3:Y:S01]  /*09d0*/  LDG.E.EL.64 R26, desc[UR4][R26.64] ;  /* 0x000000041a1a7981 */ /* 0x000ee2000c2e1b00 */
[----:B------:R-:W-:Y:S02]  /*09e0*/  LEA.HI.X R25, R10, UR7, R25, 0x3, P0 ;  /* 0x000000070a197c11 */ /* 0x000fe400080f1c19 */
[----:B------:R-:W-:-:S03]  /*09f0*/  LEA R10, P0, R12, UR6, 0x3 ;  /* 0x000000060c0a7c11 */ /* 0x000fc6000f8018ff */
[----:B------:R1:W4:Y:S01]  /*0a00*/  LDG.E.EL.64 R28, desc[UR4][R24.64] ;  /* 0x00000004181c7981 */ /* 0x000322000c2e1b00 */
[----:B------:R-:W-:-:S06]  /*0a10*/  LEA.HI.X R11, R12, UR7, R13, 0x3, P0 ;  /* 0x000000070c0b7c11 */ /* 0x000fcc00080f1c0d */
[----:B------:R-:W5:Y:S01]  /*0a20*/  LDG.E.EL.64 R10, desc[UR4][R10.64] ;  /* 0x000000040a0a7981 */ /* 0x000f62000c2e1b00 */
[----:B-1----:R-:W-:-:S04]  /*0a30*/  LEA R24, P1, R14, UR6, 0x3 ;  /* 0x000000060e187c11 */ /* 0x002fc8000f8218ff */
[----:B------:R-:W-:Y:S01]  /*0a40*/  LEA.HI.X R25, R14, UR7, R15, 0x3, P1 ;  /* 0x000000070e197c11 */ /* 0x000fe200088f1c0f */
[----:B------:R-:W-:Y:S01]  /*0a50*/  IMAD.MOV.U32 R12, RZ, RZ, RZ ;  /* 0x000000ffff0c7224 */ /* 0x000fe200078e00ff */
[----:B------:R-:W-:-:S04]  /*0a60*/  ULDC.64 UR6, c[0x0][0x220] ;  /* 0x0000880000067ab9 */ /* 0x000fc80000000a00 */
[----:B------:R-:W5:Y:S01]  /*0a70*/  LDG.E.EL.64 R24, desc[UR4][R24.64] ;  /* 0x0000000418187981 */ /* 0x000f62000c2e1b00 */
[----:B------:R-:W-:Y:S02]  /*0a80*/  IMAD.MOV.U32 R13, RZ, RZ, R21 ;  /* 0x000000ffff0d7224 */ /* 0x000fe400078e0015 */
[----:B------:R-:W-:-:S04]  /*0a90*/  IMAD.HI R21, R21, -0x779bd671, R12 ;  /* 0x8864298f15157827 */ /* 0x000fc800078e020c */
[----:B------:R-:W-:Y:S02]  /*0aa0*/  IMAD.MOV.U32 R13, RZ, RZ, R19 ;  /* 0x000000ffff0d7224 */ /* 0x000fe400078e0013 */
[----:B------:R-:W-:Y:S01]  /*0ab0*/  IMAD.HI R13, R19, -0x779bd671, R12 ;  /* 0x8864298f130d7827 */ /* 0x000fe200078e020c */
[----:B------:R-:W-:-:S04]  /*0ac0*/  LEA R12, P0, R6, UR6, 0x2 ;  /* 0x00000006060c7c11 */ /* 0x000fc8000f8010ff */
[----:B------:R-:W-:-:S04]  /*0ad0*/  SHF.R.U32.HI R0, RZ, 0x1f, R13 ;  /* 0x0000001fff007819 */ /* 0x000fc8000001160d */
[----:B------:R-:W-:Y:S02]  /*0ae0*/  LEA.HI.SX32 R0, R13, R0, 0x11 ;  /* 0x000000000d007211 */ /* 0x000fe400078f8aff */
[----:B------:R-:W-:Y:S02]  /*0af0*/  LEA.HI.X R13, R6, UR7, R20, 0x2, P0 ;  /* 0x00000007060d7c11 */ /* 0x000fe400080f1414 */
[----:B------:R-:W-:-:S04]  /*0b00*/  LEA R14, P0, R3, UR6, 0x2 ;  /* 0x00000006030e7c11 */ /* 0x000fc8000f8010ff */
[----:B------:R-:W-:Y:S02]  /*0b10*/  LEA.HI.X R15, R3, UR7, R2, 0x2, P0 ;  /* 0x00000007030f7c11 */ /* 0x000fe400080f1402 */
[----:B------:R-:W-:-:S04]  /*0b20*/  LEA R2, P0, R4, UR6, 0x2 ;  /* 0x0000000604027c11 */ /* 0x000fc8000f8010ff */
[----:B------:R-:W-:Y:S02]  /*0b30*/  LEA.HI.X R3, R4, UR7, R23, 0x2, P0 ;  /* 0x0000000704037c11 */ /* 0x000fe400080f1417 */
[----:B------:R-:W-:-:S04]  /*0b40*/  LEA R4, P0, R22, UR6, 0x2 ;  /* 0x0000000616047c11 */ /* 0x000fc8000f8010ff */
[----:B------:R-:W-:Y:S01]  /*0b50*/  LEA.HI.X R5, R22, UR7, R5, 0x2, P0 ;  /* 0x0000000716057c11 */ /* 0x000fe200080f1405 */
[----:B------:R-:W-:Y:S01]  /*0b60*/  IMAD.WIDE.U32 R12, R18, 0xf8, R12 ;  /* 0x000000f8120c7825 */ /* 0x000fe200078e000c */
[----:B------:R-:W-:-:S03]  /*0b70*/  LEA.HI R6, R0, R0, RZ, 0x4 ;  /* 0x0000000000067211 */ /* 0x000fc600078f20ff */
[----:B------:R-:W-:-:S04]  /*0b80*/  IMAD.WIDE.U32 R14, R18, 0xf8, R14 ;  /* 0x000000f8120e7825 */ /* 0x000fc800078e000e */
[----:B------:R-:W-:-:S04]  /*0b90*/  IMAD.WIDE.U32 R2, R18, 0xf8, R2 ;  /* 0x000000f812027825 */ /* 0x000fc800078e0002 */
[----:B------:R-:W-:Y:S01]  /*0ba0*/  IMAD.WIDE.U32 R4, R18, 0xf8, R4 ;  /* 0x000000f812047825 */ /* 0x000fe200078e0004 */
[----:B------:R-:W-:-:S03]  /*0bb0*/  LOP3.LUT R23, R6, 0xfffffff0, RZ, 0xc0, !PT ;  /* 0xfffffff006177812 */ /* 0x000fc600078ec0ff */
[----:B------:R-:W-:Y:S01]  /*0bc0*/  IMAD.MOV.U32 R18, RZ, RZ, RZ ;  /* 0x000000ffff127224 */ /* 0x000fe200078e00ff */
[----:B------:R-:W-:-:S03]  /*0bd0*/  SHF.R.U32.HI R6, RZ, 0x1f, R21 ;  /* 0x0000001fff067819 */ /* 0x000fc60000011615 */
[----:B------:R-:W-:Y:S01]  /*0be0*/  IMAD.HI R18, R19, -0x779bd671, R18 ;  /* 0x8864298f13127827 */ /* 0x000fe200078e0212 */
[----:B------:R-:W-:-:S03]  /*0bf0*/  LEA.HI.SX32 R21, R21, R6, 0x11 ;  /* 0x0000000615157211 */ /* 0x000fc600078f8aff */
[----:B------:R-:W-:Y:S01]  /*0c00*/  IMAD.IADD R0, R0, 0x1, -R23 ;  /* 0x0000000100007824 */ /* 0x000fe200078e0a17 */
[----:B------:R-:W-:Y:S01]  /*0c10*/  SHF.R.U32.HI R23, RZ, 0x1f, R18 ;  /* 0x0000001fff177819 */ /* 0x000fe20000011612 */
[----:B------:R-:W-:Y:S01]  /*0c20*/  IMAD R7, R7, 0xf8, RZ ;  /* 0x000000f807077824 */ /* 0x000fe200078e02ff */
[----:B------:R-:W-:Y:S02]  /*0c30*/  LEA.HI R16, R21, R21, RZ, 0x4 ;  /* 0x0000001515107211 */ /* 0x000fe400078f20ff */
[----:B------:R-:W-:Y:S01]  /*0c40*/  LEA.HI.SX32 R6, R18, R23, 0x11 ;  /* 0x0000001712067211 */ /* 0x000fe200078f8aff */
[----:B------:R-:W-:Y:S01]  /*0c50*/  IMAD.IADD R13, R13, 0x1, R7 ;  /* 0x000000010d0d7824 */ /* 0x000fe200078e0207 */
[----:B------:R-:W-:Y:S01]  /*0c60*/  LOP3.LUT R16, R16, 0xfffffff0, RZ, 0xc0, !PT ;  /* 0xfffffff010107812 */ /* 0x000fe200078ec0ff */
[C---:B------:R-:W-:Y:S02]  /*0c70*/  IMAD.IADD R15, R7.reuse, 0x1, R15 ;  /* 0x00000001070f7824 */ /* 0x040fe400078e020f */
[----:B------:R-:W-:-:S02]  /*0c80*/  IMAD.IADD R3, R7, 0x1, R3 ;  /* 0x0000000107037824 */ /* 0x000fc400078e0203 */
[----:B------:R-:W-:Y:S02]  /*0c90*/  IMAD.IADD R5, R7, 0x1, R5 ;  /* 0x0000000107057824 */ /* 0x000fe400078e0205 */
[----:B------:R-:W-:Y:S02]  /*0ca0*/  IMAD R6, R6, 0xf04, RZ ;  /* 0x00000f0406067824 */ /* 0x000fe400078e02ff */
[----:B------:R-:W-:Y:S02]  /*0cb0*/  IMAD.IADD R21, R21, 0x1, -R16 ;  /* 0x0000000115157824 */ /* 0x000fe400078e0a10 */
[----:B------:R-:W-:-:S04]  /*0cc0*/  IMAD.WIDE R12, R6, 0x4, R12 ;  /* 0x00000004060c7825 */ /* 0x000fc800078e020c */
[C---:B------:R-:W-:Y:S02]  /*0cd0*/  IMAD.WIDE R2, R6.reuse, 0x4, R2 ;  /* 0x0000000406027825 */ /* 0x040fe400078e0202 */
[----:B------:R4:W5:Y:S02]  /*0ce0*/  LDG.E.EL R12, desc[UR4][R12.64] ;  /* 0x000000040c0c7981 */ /* 0x000964000c2e1900 */
[C---:B------:R-:W-:Y:S02]  /*0cf0*/  IMAD.WIDE R14, R6.reuse, 0x4, R14 ;  /* 0x00000004060e7825 */ /* 0x040fe400078e020e */
[----:B------:R1:W5:Y:S02]  /*0d00*/  LDG.E.EL R2, desc[UR4][R2.64] ;  /* 0x0000000402027981 */ /* 0x000364000c2e1900 */
[----:B------:R-:W-:Y:S02]  /*0d10*/  IMAD.WIDE R4, R6, 0x4, R4 ;  /* 0x0000000406047825 */ /* 0x000fe400078e0204 */
[----:B------:R5:W5:Y:S04]  /*0d20*/  LDG.E.EL R14, desc[UR4][R14.64] ;  /* 0x000000040e0e7981 */ /* 0x000b68000c2e1900 */
[----:B------:R-:W5:Y:S01]  /*0d30*/  LDG.E.EL R4, desc[UR4][R4.64] ;  /* 0x0000000404047981 */ /* 0x000f62000c2e1900 */
[----:B--2---:R-:W-:-:S02]  /*0d40*/  IADD3 R7, P1, R8, 0x3e, RZ ;  /* 0x0000003e08077810 */ /* 0x004fc40007f3e0ff */
[----:B------:R-:W-:-:S03]  /*0d50*/  ISETP.GE.AND P0, PT, R9, RZ, PT ;  /* 0x000000ff0900720c */ /* 0x000fc60003f06270 */
[----:B------:R-:W-:Y:S01]  /*0d60*/  IMAD.X R23, RZ, RZ, R9, P1 ;  /* 0x000000ffff177224 */ /* 0x000fe200008e0609 */
[----:B---3--:R-:W-:Y:S02]  /*0d70*/  IADD3 R16, P1, R26, 0x3e, RZ ;  /* 0x0000003e1a107810 */ /* 0x008fe40007f3e0ff */
[----:B------:R-:W-:Y:S02]  /*0d80*/  SEL R7, R7, R8, !P0 ;  /* 0x0000000807077207 */ /* 0x000fe40004000000 */
[----:B------:R-:W-:Y:S01]  /*0d90*/  SEL R8, R23, R9, !P0 ;  /* 0x0000000917087207 */ /* 0x000fe20004000000 */
[----:B------:R-:W-:Y:S01]  /*0da0*/  IMAD.X R9, RZ, RZ, R27, P1 ;  /* 0x000000ffff097224 */ /* 0x000fe200008e061b */
[----:B------:R-:W-:Y:S02]  /*0db0*/  ISETP.GE.AND P0, PT, R27, RZ, PT ;  /* 0x000000ff1b00720c */ /* 0x000fe40003f06270 */
[----:B----4-:R-:W-:Y:S02]  /*0dc0*/  IADD3 R13, P2, R28, 0x3e, RZ ;  /* 0x0000003e1c0d7810 */ /* 0x010fe40007f5e0ff */
[----:B------:R-:W-:-:S02]  /*0dd0*/  LEA R6, P1, R7, UR6, 0x2 ;  /* 0x0000000607067c11 */ /* 0x000fc4000f8210ff */
[----:B-1----:R-:W-:Y:S02]  /*0de0*/  SEL R3, R16, R26, !P0 ;  /* 0x0000001a10037207 */ /* 0x002fe40004000000 */
[----:B------:R-:W-:Y:S01]  /*0df0*/  SEL R26, R9, R27, !P0 ;  /* 0x0000001b091a7207 */ /* 0x000fe20004000000 */
[----:B------:R-:W-:Y:S01]  /*0e00*/  IMAD.X R9, RZ, RZ, R29, P2 ;  /* 0x000000ffff097224 */ /* 0x000fe200010e061d */
[----:B------:R-:W-:Y:S02]  /*0e10*/  ISETP.GE.AND P0, PT, R29, RZ, PT ;  /* 0x000000ff1d00720c */ /* 0x000fe40003f06270 */
[----:B------:R-:W-:Y:S02]  /*0e20*/  LEA.HI.X R7, R7, UR7, R8, 0x2, P1 ;  /* 0x0000000707077c11 */ /* 0x000fe400088f1408 */
[----:B-----5:R-:W-:Y:S02]  /*0e30*/  IADD3 R15, P1, R10, 0x3e, RZ ;  /* 0x0000003e0a0f7810 */ /* 0x020fe40007f3e0ff */
[----:B------:R-:W-:-:S02]  /*0e40*/  SEL R13, R13, R28, !P0 ;  /* 0x0000001c0d0d7207 */ /* 0x000fc40004000000 */
[----:B------:R-:W-:Y:S01]  /*0e50*/  SEL R28, R9, R29, !P0 ;  /* 0x0000001d091c7207 */ /* 0x000fe20004000000 */
[----:B------:R-:W-:Y:S01]  /*0e60*/  IMAD.X R23, RZ, RZ, R11, P1 ;  /* 0x000000ffff177224 */ /* 0x000fe200008e060b */
[----:B------:R-:W-:Y:S02]  /*0e70*/  IADD3 R9, P2, R24, 0x3e, RZ ;  /* 0x0000003e18097810 */ /* 0x000fe40007f5e0ff */
[----:B------:R-:W-:Y:S02]  /*0e80*/  ISETP.GE.AND P1, PT, R25, RZ, PT ;  /* 0x000000ff1900720c */ /* 0x000fe40003f26270 */
[----:B------:R-:W-:Y:S02]  /*0e90*/  ISETP.GE.AND P0, PT, R11, RZ, PT ;  /* 0x000000ff0b00720c */ /* 0x000fe40003f06270 */
[----:B------:R-:W-:Y:S02]  /*0ea0*/  SEL R18, R9, R24, !P1 ;  /* 0x0000001809127207 */ /* 0x000fe40004800000 */
[----:B------:R-:W1:Y:S01]  /*0eb0*/  LDC.64 R8, c[0x0][0x228] ;  /* 0x00008a00ff087b82 */ /* 0x000e620000000a00 */
[----:B------:R-:W-:Y:S01]  /*0ec0*/  IMAD.X R27, RZ, RZ, R25, P2 ;  /* 0x000000ffff1b7224 */ /* 0x000fe200010e0619 */
[----:B------:R-:W-:-:S02]  /*0ed0*/  SEL R15, R15, R10, !P0 ;  /* 0x0000000a0f0f7207 */ /* 0x000fc40004000000 */
[----:B------:R-:W-:Y:S02]  /*0ee0*/  SHF.R.U32.HI R24, RZ, 0x1f, R17 ;  /* 0x0000001fff187819 */ /* 0x000fe40000011611 */
[----:B------:R-:W-:Y:S02]  /*0ef0*/  SEL R25, R27, R25, !P1 ;  /* 0x000000191b197207 */ /* 0x000fe40004800000 */
[----:B------:R-:W-:Y:S02]  /*0f00*/  SEL R20, R23, R11, !P0 ;  /* 0x0000000b17147207 */ /* 0x000fe40004000000 */
[----:B------:R-:W-:Y:S02]  /*0f10*/  LEA R16, P1, R15, UR6, 0x2 ;  /* 0x000000060f107c11 */ /* 0x000fe4000f8210ff */
[----:B------:R-:W-:Y:S02]  /*0f20*/  LEA R22, P2, R18, UR6, 0x2 ;  /* 0x0000000612167c11 */ /* 0x000fe4000f8410ff */
[----:B------:R-:W-:-:S02]  /*0f30*/  LEA R10, P0, R13, UR6, 0x2 ;  /* 0x000000060d0a7c11 */ /* 0x000fc4000f8010ff */
[----:B------:R-:W-:Y:S02]  /*0f40*/  LEA.HI.SX32 R24, R17, R24, 0x11 ;  /* 0x0000001811187211 */ /* 0x000fe400078f8aff */
[----:B------:R-:W-:Y:S02]  /*0f50*/  LEA.HI.X R17, R15, UR7, R20, 0x2, P1 ;  /* 0x000000070f117c11 */ /* 0x000fe400088f1414 */
[----:B------:R-:W-:Y:S02]  /*0f60*/  LEA.HI.X R23, R18, UR7, R25, 0x2, P2 ;  /* 0x0000000712177c11 */ /* 0x000fe400090f1419 */
[----:B------:R-:W-:Y:S01]  /*0f70*/  LEA.HI.X R11, R13, UR7, R28, 0x2, P0 ;  /* 0x000000070d0b7c11 */ /* 0x000fe200080f141c */
[----:B------:R-:W-:-:S04]  /*0f80*/  IMAD.WIDE.U32 R6, R3, 0xf8, R6 ;  /* 0x000000f803067825 */ /* 0x000fc800078e0006 */
[----:B------:R-:W-:Y:S02]  /*0f90*/  IMAD R26, R26, 0xf8, RZ ;  /* 0x000000f81a1a7824 */ /* 0x000fe400078e02ff */
[----:B------:R-:W-:-:S04]  /*0fa0*/  IMAD.WIDE.U32 R16, R3, 0xf8, R16 ;  /* 0x000000f803107825 */ /* 0x000fc800078e0010 */
[----:B------:R-:W-:-:S04]  /*0fb0*/  IMAD.WIDE.U32 R22, R3, 0xf8, R22 ;  /* 0x000000f803167825 */ /* 0x000fc800078e0016 */
[----:B------:R-:W-:-:S04]  /*0fc0*/  IMAD.WIDE.U32 R10, R3, 0xf8, R10 ;  /* 0x000000f8030a7825 */ /* 0x000fc800078e000a */
[----:B------:R-:W-:Y:S02]  /*0fd0*/  IMAD.IADD R7, R7, 0x1, R26 ;  /* 0x0000000107077824 */ /* 0x000fe400078e021a */
[----:B------:R-:W-:Y:S02]  /*0fe0*/  IMAD R3, R24, 0xf04, RZ ;  /* 0x00000f0418037824 */ /* 0x000fe400078e02ff */
[C---:B------:R-:W-:Y:S02]  /*0ff0*/  IMAD.IADD R17, R26.reuse, 0x1, R17 ;  /* 0x000000011a117824 */ /* 0x040fe400078e0211 */
[C---:B------:R-:W-:Y:S02]  /*1000*/  IMAD.IADD R23, R26.reuse, 0x1, R23 ;  /* 0x000000011a177824 */ /* 0x040fe400078e0217 */
[----:B------:R-:W-:Y:S02]  /*1010*/  IMAD.IADD R11, R26, 0x1, R11 ;  /* 0x000000011a0b7824 */ /* 0x000fe400078e020b */
[----:B-1----:R-:W-:-:S04]  /*1020*/  IMAD.WIDE R24, R0, 0x4, R8 ;  /* 0x0000000400187825 */ /* 0x002fc800078e0208 */
[----:B------:R-:W-:Y:S02]  /*1030*/  IMAD.WIDE R8, R21, 0x4, R8 ;  /* 0x0000000415087825 */ /* 0x000fe400078e0208 */
[----:B------:R-:W2:Y:S01]  /*1040*/  LDG.E.EL R25, desc[UR4][R24.64] ;  /* 0x0000000418197981 */ /* 0x000ea2000c2e1900 */
[----:B------:R-:W1:Y:S01]  /*1050*/  LDC.64 R20, c[0x0][0x230] ;  /* 0x00008c00ff147b82 */ /* 0x000e620000000a00 */
[C---:B------:R-:W-:Y:S02]  /*1060*/  IMAD.WIDE R6, R3.reuse, 0x4, R6 ;  /* 0x0000000403067825 */ /* 0x040fe400078e0206 */
[----:B------:R-:W3:Y:S02]  /*1070*/  LDG.E.EL R8, desc[UR4][R8.64] ;  /* 0x0000000408087981 */ /* 0x000ee4000c2e1900 */
[C---:B------:R-:W-:Y:S02]  /*1080*/  IMAD.WIDE R16, R3.reuse, 0x4, R16 ;  /* 0x0000000403107825 */ /* 0x040fe400078e0210 */
[----:B------:R-:W3:Y:S02]  /*1090*/  LDG.E.EL R7, desc[UR4][R6.64] ;  /* 0x0000000406077981 */ /* 0x000ee4000c2e1900 */
[----:B------:R-:W-:-:S02]  /*10a0*/  IMAD.WIDE R22, R3, 0x4, R22 ;  /* 0x0000000403167825 */ /* 0x000fc400078e0216 */
[----:B------:R-:W4:Y:S02]  /*10b0*/  LDG.E.EL R17, desc[UR4][R16.64] ;  /* 0x0000000410117981 */ /* 0x000f24000c2e1900 */
[----:B------:R-:W-:Y:S02]  /*10c0*/  IMAD.WIDE R10, R3, 0x4, R10 ;  /* 0x00000004030a7825 */ /* 0x000fe400078e020a */
[----:B------:R-:W5:Y:S04]  /*10d0*/  LDG.E.EL R23, desc[UR4][R22.64] ;  /* 0x0000000416177981 */ /* 0x000f68000c2e1900 */
[----:B0-----:R-:W5:Y:S01]  /*10e0*/  LDG.E.EL R5, desc[UR4][R10.64] ;  /* 0x000000040a057981 */ /* 0x001f62000c2e1900 */
[----:B-1----:R-:W-:-:S04]  /*10f0*/  IMAD.WIDE R18, R19, 0x4, R20 ;  /* 0x0000000413127825 */ /* 0x002fc800078e0214 */
[C---:B--2---:R-:W-:Y:S01]  /*1100*/  FADD R15, R25.reuse, R4 ;  /* 0x00000004190f7221 */ /* 0x044fe20000000000 */
[C---:B------:R-:W-:Y:S01]  /*1110*/  FADD R13, R25.reuse, R14 ;  /* 0x0000000e190d7221 */ /* 0x040fe20000000000 */
[C---:B------:R-:W-:Y:S01]  /*1120*/  FADD R12, R25.reuse, R12 ;  /* 0x0000000c190c7221 */ /* 0x040fe20000000000 */
[----:B------:R-:W-:Y:S01]  /*1130*/  FADD R14, R25, R2 ;  /* 0x00000002190e7221 */ /* 0x000fe20000000000 */
[C---:B---3--:R-:W-:Y:S01]  /*1140*/  FADD R4, R8.reuse, R7 ;  /* 0x0000000708047221 */ /* 0x048fe20000000000 */
[C---:B----4-:R-:W-:Y:S01]  /*1150*/  FADD R6, R8.reuse, R17 ;  /* 0x0000001108067221 */ /* 0x050fe20000000000 */
[C---:B-----5:R-:W-:Y:S01]  /*1160*/  FADD R7, R8.reuse, R23 ;  /* 0x0000001708077221 */ /* 0x060fe20000000000 */
[----:B------:R-:W-:Y:S01]  /*1170*/  FADD R5, R8, R5 ;  /* 0x0000000508057221 */ /* 0x000fe20000000000 */
[----:B------:R-:W-:Y:S04]  /*1180*/  STG.E.128 desc[UR4][R18.64], R12 ;  /* 0x0000000c12007986 */ /* 0x000fe8000c101d04 */
[----:B------:R-:W-:Y:S01]  /*1190*/  STG.E.128 desc[UR4][R18.64+0x800], R4 ;  /* 0x0008000412007986 */ /* 0x000fe2000c101d04 */
[----:B------:R-:W-:Y:S05]  /*11a0*/  EXIT ;  /* 0x000000000000794d */ /* 0x000fea0003800000 */
.L_x_0:
[----:B------:R-:W-:-:S00]  /*11b0*/  BRA `(.L_x_0) ;  /* 0xfffffffc00fc7947 */ /* 0x000fc0000383ffff */
[----:B------:R-:W-:-:S00]  /*11c0*/  NOP ;  /* 0x0000000000007918 */ /* 0x000fc00000000000 */
        /* <DEDUP_REMOVED lines=11> */
.L_x_1:


//--------------------- .nv.constant0.triton_poi_fused__unsafe_index_convolution_2 --------------------------
	.section	.nv.constant0.triton_poi_fused__unsafe_index_convolution_2,"a",@progbits
	.sectionflags	@""
	.align	4
.nv.constant0.triton_poi_fused__unsafe_index_convolution_2:
	.zero		572
